//
// Generated by NVIDIA NVVM Compiler
//
// Compiler Build ID: CL-36424714
// Cuda compilation tools, release 13.0, V13.0.88
// Based on NVVM 20.0.0
//

.version 9.0
.target sm_100
.address_size 64

	// .globl	add_kernel

.visible .entry add_kernel(
	.param .u64 .ptr .align 1 add_kernel_param_0,
	.param .u64 .ptr .align 1 add_kernel_param_1,
	.param .u64 .ptr .align 1 add_kernel_param_2,
	.param .u32 add_kernel_param_3,
	.param .u32 add_kernel_param_4,
	.param .u32 add_kernel_param_5
)
{
	.reg .pred 	%p<6>;
	.reg .b32 	%r<20>;
	.reg .b32 	%f<4>;
	.reg .b64 	%rd<11>;

	ld.param.u64 	%rd1, [add_kernel_param_0];
	ld.param.u64 	%rd2, [add_kernel_param_1];
	ld.param.u64 	%rd3, [add_kernel_param_2];
	ld.param.u32 	%r6, [add_kernel_param_3];
	ld.param.u32 	%r7, [add_kernel_param_4];
	ld.param.u32 	%r5, [add_kernel_param_5];
	mov.u32 	%r8, %ctaid.z;
	mov.u32 	%r9, %ntid.z;
	mov.u32 	%r10, %tid.z;
	mad.lo.s32 	%r1, %r8, %r9, %r10;
	mov.u32 	%r11, %ctaid.y;
	mov.u32 	%r12, %ntid.y;
	mov.u32 	%r13, %tid.y;
	mad.lo.s32 	%r14, %r11, %r12, %r13;
	mov.u32 	%r15, %ctaid.x;
	mov.u32 	%r16, %ntid.x;
	mov.u32 	%r17, %tid.x;
	mad.lo.s32 	%r3, %r15, %r16, %r17;
	setp.ge.s32 	%p1, %r1, %r6;
	setp.ge.s32 	%p2, %r14, %r7;
	or.pred  	%p3, %p1, %p2;
	setp.ge.s32 	%p4, %r3, %r5;
	or.pred  	%p5, %p3, %p4;
	@%p5 bra 	$L__BB0_2;
	cvta.to.global.u64 	%rd4, %rd1;
	cvta.to.global.u64 	%rd5, %rd2;
	cvta.to.global.u64 	%rd6, %rd3;
	mad.lo.s32 	%r18, %r7, %r1, %r14;
	mad.lo.s32 	%r19, %r18, %r5, %r3;
	mul.wide.s32 	%rd7, %r19, 4;
	add.s64 	%rd8, %rd4, %rd7;
	ld.global.f32 	%f1, [%rd8];
	add.s64 	%rd9, %rd5, %rd7;
	ld.global.f32 	%f2, [%rd9];
	add.f32 	%f3, %f1, %f2;
	add.s64 	%rd10, %rd6, %rd7;
	st.global.f32 	[%rd10], %f3;
$L__BB0_2:
	ret;

}


// ===== COMPILED SASS (sm_100) =====

	.target	sm_100

	.elftype	@"ET_EXEC"


//--------------------- .note.nv.tkinfo           --------------------------
	.section	.note.nv.tkinfo,"",@"SHT_NOTE"
	.sectionflags	@"SHF_NOTE_NV_TKINFO"
	.tkinfo
        /*0018*/ 	.word	0x00000002
        /*0030*/ 	.string	""
        /*0030*/ 	.string	"ptxas"
        /*0030*/ 	.string	"Cuda compilation tools, release 13.0, V13.0.88"
        /*0030*/ 	.string	"Build cuda_13.0.r13.0/compiler.36424714_0"
        /*0030*/ 	.string	"-arch sm_100 -m 64 "



//--------------------- .note.nv.cuinfo           --------------------------
	.section	.note.nv.cuinfo,"",@"SHT_NOTE"
	.sectionflags	@"SHF_NOTE_NV_CUINFO"
        /*0018*/ 	.short	0x0002
        /*001a*/ 	.short	0x0064
        /*001c*/ 	.short	0x0082
	.zero		2


//--------------------- .nv.info                  --------------------------
	.section	.nv.info,"",@"SHT_CUDA_INFO"
	.align	4


	//----- nvinfo : EIATTR_REGCOUNT
	.align		4
        /*0000*/ 	.byte	0x04, 0x2f
        /*0002*/ 	.short	(.L_1 - .L_0)
	.align		4
.L_0:
        /*0004*/ 	.word	index@(add_kernel)
        /*0008*/ 	.word	0x0000000c


	//----- nvinfo : EIATTR_FRAME_SIZE
	.align		4
.L_1:
        /*000c*/ 	.byte	0x04, 0x11
        /*000e*/ 	.short	(.L_3 - .L_2)
	.align		4
.L_2:
        /*0010*/ 	.word	index@(add_kernel)
        /*0014*/ 	.word	0x00000000


	//----- nvinfo : EIATTR_MIN_STACK_SIZE
	.align		4
.L_3:
        /*0018*/ 	.byte	0x04, 0x12
        /*001a*/ 	.short	(.L_5 - .L_4)
	.align		4
.L_4:
        /*001c*/ 	.word	index@(add_kernel)
        /*0020*/ 	.word	0x00000000
.L_5:


//--------------------- .nv.compat                --------------------------
	.section	.nv.compat,"",@"SHT_CUDA_COMPAT_INFO"
	.align	4
        /*0000*/ 	.byte	0x02, 0x09, 0x00, 0x00, 0x02, 0x02, 0x01, 0x00, 0x02, 0x05, 0x05, 0x00, 0x03, 0x07, 0x01, 0x01
        /*0010*/ 	.byte	0x02, 0x03, 0x00, 0x00, 0x02, 0x06, 0x01, 0x00, 0x04, 0x0b, 0x08, 0x00, 0x09, 0x00, 0x00, 0x00
        /*0020*/ 	.byte	0x00, 0x00, 0x00, 0x00


//--------------------- .nv.info.add_kernel       --------------------------
	.section	.nv.info.add_kernel,"",@"SHT_CUDA_INFO"
	.sectionflags	@""
	.align	4


	//----- nvinfo : EIATTR_CUDA_API_VERSION
	.align		4
        /*0000*/ 	.byte	0x04, 0x37
        /*0002*/ 	.short	(.L_7 - .L_6)
.L_6:
        /*0004*/ 	.word	0x00000082


	//----- nvinfo : EIATTR_KPARAM_INFO
	.align		4
.L_7:
        /*0008*/ 	.byte	0x04, 0x17
        /*000a*/ 	.short	(.L_9 - .L_8)
.L_8:
        /*000c*/ 	.word	0x00000000
        /*0010*/ 	.short	0x0005
        /*0012*/ 	.short	0x0020
        /*0014*/ 	.byte	0x00, 0xf0, 0x11, 0x00


	//----- nvinfo : EIATTR_KPARAM_INFO
	.align		4
.L_9:
        /*0018*/ 	.byte	0x04, 0x17
        /*001a*/ 	.short	(.L_11 - .L_10)
.L_10:
        /*001c*/ 	.word	0x00000000
        /*0020*/ 	.short	0x0004
        /*0022*/ 	.short	0x001c
        /*0024*/ 	.byte	0x00, 0xf0, 0x11, 0x00


	//----- nvinfo : EIATTR_KPARAM_INFO
	.align		4
.L_11:
        /*0028*/ 	.byte	0x04, 0x17
        /*002a*/ 	.short	(.L_13 - .L_12)
.L_12:
        /*002c*/ 	.word	0x00000000
        /*0030*/ 	.short	0x0003
        /*0032*/ 	.short	0x0018
        /*0034*/ 	.byte	0x00, 0xf0, 0x11, 0x00


	//----- nvinfo : EIATTR_KPARAM_INFO
	.align		4
.L_13:
        /*0038*/ 	.byte	0x04, 0x17
        /*003a*/ 	.short	(.L_15 - .L_14)
.L_14:
        /*003c*/ 	.word	0x00000000
        /*0040*/ 	.short	0x0002
        /*0042*/ 	.short	0x0010
        /*0044*/ 	.byte	0x00, 0xf5, 0x21, 0x00


	//----- nvinfo : EIATTR_KPARAM_INFO
	.align		4
.L_15:
        /*0048*/ 	.byte	0x04, 0x17
        /*004a*/ 	.short	(.L_17 - .L_16)
.L_16:
        /*004c*/ 	.word	0x00000000
        /*0050*/ 	.short	0x0001
        /*0052*/ 	.short	0x0008
        /*0054*/ 	.byte	0x00, 0xf5, 0x21, 0x00


	//----- nvinfo : EIATTR_KPARAM_INFO
	.align		4
.L_17:
        /*0058*/ 	.byte	0x04, 0x17
        /*005a*/ 	.short	(.L_19 - .L_18)
.L_18:
        /*005c*/ 	.word	0x00000000
        /*0060*/ 	.short	0x0000
        /*0062*/ 	.short	0x0000
        /*0064*/ 	.byte	0x00, 0xf5, 0x21, 0x00


	//----- nvinfo : EIATTR_SPARSE_MMA_MASK
	.align		4
.L_19:
        /*0068*/ 	.byte	0x03, 0x50
        /*006a*/ 	.short	0x0000


	//----- nvinfo : EIATTR_MAXREG_COUNT
	.align		4
        /*006c*/ 	.byte	0x03, 0x1b
        /*006e*/ 	.short	0x00ff


	//----- nvinfo : EIATTR_MERCURY_ISA_VERSION
	.align		4
        /*0070*/ 	.byte	0x03, 0x5f
        /*0072*/ 	.short	0x0101


	//----- nvinfo : EIATTR_VRC_CTA_INIT_COUNT
	.align		4
        /*0074*/ 	.byte	0x02, 0x4a
	.zero		1
	.zero		1


	//----- nvinfo : EIATTR_EXIT_INSTR_OFFSETS
	.align		4
        /*0078*/ 	.byte	0x04, 0x1c
        /*007a*/ 	.short	(.L_21 - .L_20)


	//   ....[0]....
.L_20:
        /*007c*/ 	.word	0x00000120


	//   ....[1]....
        /*0080*/ 	.word	0x00000200


	//----- nvinfo : EIATTR_CBANK_PARAM_SIZE
	.align		4
.L_21:
        /*0084*/ 	.byte	0x03, 0x19
        /*0086*/ 	.short	0x0024


	//----- nvinfo : EIATTR_PARAM_CBANK
	.align		4
        /*0088*/ 	.byte	0x04, 0x0a
        /*008a*/ 	.short	(.L_23 - .L_22)
	.align		4
.L_22:
        /*008c*/ 	.word	index@(.nv.constant0.add_kernel)
        /*0090*/ 	.short	0x0380
        /*0092*/ 	.short	0x0024


	//----- nvinfo : EIATTR_SW_WAR
	.align		4
.L_23:
        /*0094*/ 	.byte	0x04, 0x36
        /*0096*/ 	.short	(.L_25 - .L_24)
.L_24:
        /*0098*/ 	.word	0x00000008
.L_25:


//--------------------- .nv.callgraph             --------------------------
	.section	.nv.callgraph,"",@"SHT_CUDA_CALLGRAPH"
	.align	4
	.sectionentsize	8
	.align		4
        /*0000*/ 	.word	0x00000000
	.align		4
        /*0004*/ 	.word	0xffffffff
	.align		4
        /*0008*/ 	.word	0x00000000
	.align		4
        /*000c*/ 	.word	0xfffffffe
	.align		4
        /*0010*/ 	.word	0x00000000
	.align		4
        /*0014*/ 	.word	0xfffffffd
	.align		4
        /*0018*/ 	.word	0x00000000
	.align		4
        /*001c*/ 	.word	0xfffffffc


//--------------------- .text.add_kernel          --------------------------
	.section	.text.add_kernel,"ax",@progbits
	.align	128
        .global         add_kernel
        .type           add_kernel,@function
        .size           add_kernel,(.L_x_1 - add_kernel)
        .other          add_kernel,@"STO_CUDA_ENTRY STV_DEFAULT"
add_kernel:
.text.add_kernel:
[----:B------:R-:W-:Y:S01]  /*0000*/  LDC R1, c[0x0][0x37c] ;  /* 0x0000df00ff017b82 */ /* 0x000fe20000000800 */
[----:B------:R-:W0:Y:S07]  /*0010*/  S2R R2, SR_TID.Y ;  /* 0x0000000000027919 */ /* 0x000e2e0000002200 */
[----:B------:R-:W1:Y:S01]  /*0020*/  LDC R0, c[0x0][0x368] ;  /* 0x0000da00ff007b82 */ /* 0x000e620000000800 */
[----:B------:R-:W2:Y:S01]  /*0030*/  LDCU.64 UR8, c[0x0][0x398] ;  /* 0x00007300ff0877ac */ /* 0x000ea20008000a00 */
[----:B------:R-:W1:Y:S01]  /*0040*/  S2R R3, SR_TID.Z ;  /* 0x0000000000037919 */ /* 0x000e620000002300 */
[----:B------:R-:W3:Y:S01]  /*0050*/  LDCU UR7, c[0x0][0x3a0] ;  /* 0x00007400ff0777ac */ /* 0x000ee20008000800 */
[----:B------:R-:W4:Y:S04]  /*0060*/  S2R R5, SR_TID.X ;  /* 0x0000000000057919 */ /* 0x000f280000002100 */
[----:B------:R-:W0:Y:S08]  /*0070*/  S2UR UR5, SR_CTAID.Y ;  /* 0x00000000000579c3 */ /* 0x000e300000002600 */
[----:B------:R-:W0:Y:S08]  /*0080*/  LDC R7, c[0x0][0x364] ;  /* 0x0000d900ff077b82 */ /* 0x000e300000000800 */
[----:B------:R-:W1:Y:S08]  /*0090*/  S2UR UR4, SR_CTAID.Z ;  /* 0x00000000000479c3 */ /* 0x000e700000002700 */
[----:B------:R-:W4:Y:S08]  /*00a0*/  S2UR UR6, SR_CTAID.X ;  /* 0x00000000000679c3 */ /* 0x000f300000002500 */
[----:B------:R-:W4:Y:S01]  /*00b0*/  LDC R6, c[0x0][0x360] ;  /* 0x0000d800ff067b82 */ /* 0x000f220000000800 */
[----:B0-----:R-:W-:-:S05]  /*00c0*/  IMAD R7, R7, UR5, R2 ;  /* 0x0000000507077c24 */ /* 0x001fca000f8e0202 */
[----:B--2---:R-:W-:Y:S01]  /*00d0*/  ISETP.GE.AND P0, PT, R7, UR9, PT ;  /* 0x0000000907007c0c */ /* 0x004fe2000bf06270 */
[----:B-1----:R-:W-:-:S05]  /*00e0*/  IMAD R0, R0, UR4, R3 ;  /* 0x0000000400007c24 */ /* 0x002fca000f8e0203 */
[----:B------:R-:W-:Y:S01]  /*00f0*/  ISETP.GE.OR P0, PT, R0, UR8, P0 ;  /* 0x0000000800007c0c */ /* 0x000fe20008706670 */
[----:B----4-:R-:W-:-:S05]  /*0100*/  IMAD R6, R6, UR6, R5 ;  /* 0x0000000606067c24 */ /* 0x010fca000f8e0205 */
[----:B---3--:R-:W-:-:S13]  /*0110*/  ISETP.GE.OR P0, PT, R6, UR7, P0 ;  /* 0x0000000706007c0c */ /* 0x008fda0008706670 */
[----:B------:R-:W-:Y:S05]  /*0120*/  @P0 EXIT ;  /* 0x000000000000094d */ /* 0x000fea0003800000 */
[----:B------:R-:W0:Y:S01]  /*0130*/  LDC.64 R2, c[0x0][0x380] ;  /* 0x0000e000ff027b82 */ /* 0x000e220000000a00 */
[----:B------:R-:W1:Y:S01]  /*0140*/  LDCU.64 UR4, c[0x0][0x358] ;  /* 0x00006b00ff0477ac */ /* 0x000e620008000a00 */
[----:B------:R-:W-:-:S04]  /*0150*/  IMAD R7, R0, UR9, R7 ;  /* 0x0000000900077c24 */ /* 0x000fc8000f8e0207 */
[----:B------:R-:W-:Y:S02]  /*0160*/  IMAD R9, R7, UR7, R6 ;  /* 0x0000000707097c24 */ /* 0x000fe4000f8e0206 */
[----:B------:R-:W2:Y:S08]  /*0170*/  LDC.64 R4, c[0x0][0x388] ;  /* 0x0000e200ff047b82 */ /* 0x000eb00000000a00 */
[----:B------:R-:W3:Y:S01]  /*0180*/  LDC.64 R6, c[0x0][0x390] ;  /* 0x0000e400ff067b82 */ /* 0x000ee20000000a00 */
[----:B0-----:R-:W-:-:S06]  /*0190*/  IMAD.WIDE R2, R9, 0x4, R2 ;  /* 0x0000000409027825 */ /* 0x001fcc00078e0202 */
[----:B-1----:R-:W4:Y:S01]  /*01a0*/  LDG.E R2, desc[UR4][R2.64] ;  /* 0x0000000402027981 */ /* 0x002f22000c1e1900 */
[----:B--2---:R-:W-:-:S06]  /*01b0*/  IMAD.WIDE R4, R9, 0x4, R4 ;  /* 0x0000000409047825 */ /* 0x004fcc00078e0204 */
[----:B------:R-:W4:Y:S01]  /*01c0*/  LDG.E R5, desc[UR4][R4.64] ;  /* 0x0000000404057981 */ /* 0x000f22000c1e1900 */
[----:B---3--:R-:W-:-:S04]  /*01d0*/  IMAD.WIDE R6, R9, 0x4, R6 ;  /* 0x0000000409067825 */ /* 0x008fc800078e0206 */
[----:B----4-:R-:W-:-:S05]  /*01e0*/  FADD R9, R2, R5 ;  /* 0x0000000502097221 */ /* 0x010fca0000000000 */
[----:B------:R-:W-:Y:S01]  /*01f0*/  STG.E desc[UR4][R6.64], R9 ;  /* 0x0000000906007986 */ /* 0x000fe2000c101904 */
[----:B------:R-:W-:Y:S05]  /*0200*/  EXIT ;  /* 0x000000000000794d */ /* 0x000fea0003800000 */
.L_x_0:
[----:B------:R-:W-:-:S00]  /*0210*/  BRA `(.L_x_0) ;  /* 0xfffffffc00fc7947 */ /* 0x000fc0000383ffff */
[----:B------:R-:W-:-:S00]  /*0220*/  NOP ;  /* 0x0000000000007918 */ /* 0x000fc00000000000 */
        /* <DEDUP_REMOVED lines=13> */
.L_x_1:


//--------------------- .nv.shared.reserved.0     --------------------------
	.section	.nv.shared.reserved.0,"aw",@nobits
	.weak		__nv_reservedSMEM_offset_0_alias
	.size		__nv_reservedSMEM_offset_0_alias, 0, 64
	.other		__nv_reservedSMEM_offset_0_alias,@"STO_CUDA_RESERVED_SHARED STV_DEFAULT"
__nv_reservedSMEM_offset_0_alias:
	.zero		0
	.zero		64


//--------------------- .nv.constant0.add_kernel  --------------------------
	.section	.nv.constant0.add_kernel,"a",@progbits
	.sectionflags	@""
	.align	4
.nv.constant0.add_kernel:
	.zero		932


//--------------------- SYMBOLS --------------------------

	.type		.nv.reservedSmem.offset0,@object
	.size		.nv.reservedSmem.offset0,0x4
